	.headerflags	@"EF_CUDA_TEXMODE_UNIFIED EF_CUDA_64BIT_ADDRESS EF_CUDA_ACCELERATORS EF_CUDA_SM90 EF_CUDA_VIRTUAL_SM(EF_CUDA_SM90)"
	.elftype	@"ET_EXEC"


//--------------------- .nv.info                  --------------------------
	.section	.nv.info,"",@"SHT_CUDA_INFO"
	.align	4


	//----- nvinfo : EIATTR_REGCOUNT
	.align		4
        /*0000*/ 	.byte	0x04, 0x2f
        /*0002*/ 	.short	(.L_1 - .L_0)
	.align		4
.L_0:
        /*0004*/ 	.word	index@(triton_poi_fused_convolution_8)
        /*0008*/ 	.word	0x0000000c


	//----- nvinfo : EIATTR_MIN_STACK_SIZE
	.align		4
.L_1:
        /*000c*/ 	.byte	0x04, 0x12
        /*000e*/ 	.short	(.L_3 - .L_2)
	.align		4
.L_2:
        /*0010*/ 	.word	index@(triton_poi_fused_convolution_8)
        /*0014*/ 	.word	0x00000000


	//----- nvinfo : EIATTR_FRAME_SIZE
	.align		4
.L_3:
        /*0018*/ 	.byte	0x04, 0x11
        /*001a*/ 	.short	(.L_5 - .L_4)
	.align		4
.L_4:
        /*001c*/ 	.word	index@(triton_poi_fused_convolution_8)
        /*0020*/ 	.word	0x00000000


	//----- nvinfo : EIATTR_MIN_STACK_SIZE
	.align		4
.L_5:
        /*0024*/ 	.byte	0x04, 0x12
        /*0026*/ 	.short	(.L_7 - .L_6)
	.align		4
.L_6:
        /*0028*/ 	.word	index@(triton_poi_fused_convolution_8)
        /*002c*/ 	.word	0x00000000
.L_7:


//--------------------- .nv.info.triton_poi_fused_convolution_8 --------------------------
	.section	.nv.info.triton_poi_fused_convolution_8,"",@"SHT_CUDA_INFO"
	.sectionflags	@""
	.align	4


	//----- nvinfo : EIATTR_CUDA_API_VERSION
	.align		4
        /*0000*/ 	.byte	0x04, 0x37
        /*0002*/ 	.short	(.L_9 - .L_8)
.L_8:
        /*0004*/ 	.word	0x0000007c


	//----- nvinfo : EIATTR_KPARAM_INFO
	.align		4
.L_9:
        /*0008*/ 	.byte	0x04, 0x17
        /*000a*/ 	.short	(.L_11 - .L_10)
.L_10:
        /*000c*/ 	.word	0x00000000
        /*0010*/ 	.short	0x0002
        /*0012*/ 	.short	0x0010
        /*0014*/ 	.byte	0x00, 0xf0, 0x11, 0x00


	//----- nvinfo : EIATTR_KPARAM_INFO
	.align		4
.L_11:
        /*0018*/ 	.byte	0x04, 0x17
        /*001a*/ 	.short	(.L_13 - .L_12)
.L_12:
        /*001c*/ 	.word	0x00000000
        /*0020*/ 	.short	0x0001
        /*0022*/ 	.short	0x0008
        /*0024*/ 	.byte	0x00, 0xf4, 0x21, 0x00


	//----- nvinfo : EIATTR_KPARAM_INFO
	.align		4
.L_13:
        /*0028*/ 	.byte	0x04, 0x17
        /*002a*/ 	.short	(.L_15 - .L_14)
.L_14:
        /*002c*/ 	.word	0x00000000
        /*0030*/ 	.short	0x0000
        /*0032*/ 	.short	0x0000
        /*0034*/ 	.byte	0x00, 0xf4, 0x21, 0x00


	//----- nvinfo : EIATTR_SPARSE_MMA_MASK
	.align		4
.L_15:
        /*0038*/ 	.byte	0x03, 0x50
        /*003a*/ 	.short	0x0000


	//----- nvinfo : EIATTR_MAXREG_COUNT
	.align		4
        /*003c*/ 	.byte	0x03, 0x1b
        /*003e*/ 	.short	0x00ff


	//----- nvinfo : EIATTR_EXIT_INSTR_OFFSETS
	.align		4
        /*0040*/ 	.byte	0x04, 0x1c
        /*0042*/ 	.short	(.L_17 - .L_16)


	//   ....[0]....
.L_16:
        /*0044*/ 	.word	0x00000150


	//----- nvinfo : EIATTR_REQNTID
	.align		4
.L_17:
        /*0048*/ 	.byte	0x04, 0x10
        /*004a*/ 	.short	(.L_19 - .L_18)
.L_18:
        /*004c*/ 	.word	0x00000100
        /*0050*/ 	.word	0x00000001
        /*0054*/ 	.word	0x00000001


	//----- nvinfo : EIATTR_CBANK_PARAM_SIZE
	.align		4
.L_19:
        /*0058*/ 	.byte	0x03, 0x19
        /*005a*/ 	.short	0x0014


	//----- nvinfo : EIATTR_PARAM_CBANK
	.align		4
        /*005c*/ 	.byte	0x04, 0x0a
        /*005e*/ 	.short	(.L_21 - .L_20)
	.align		4
.L_20:
        /*0060*/ 	.word	index@(.nv.constant0.triton_poi_fused_convolution_8)
        /*0064*/ 	.short	0x0210
        /*0066*/ 	.short	0x0014


	//----- nvinfo : EIATTR_SW_WAR
	.align		4
.L_21:
        /*0068*/ 	.byte	0x04, 0x36
        /*006a*/ 	.short	(.L_23 - .L_22)
.L_22:
        /*006c*/ 	.word	0x00000008
.L_23:


//--------------------- .nv.callgraph             --------------------------
	.section	.nv.callgraph,"",@"SHT_CUDA_CALLGRAPH"
	.align	4
	.sectionentsize	8
	.align		4
        /*0000*/ 	.word	0x00000000
	.align		4
        /*0004*/ 	.word	0xffffffff
	.align		4
        /*0008*/ 	.word	0x00000000
	.align		4
        /*000c*/ 	.word	0xfffffffe
	.align		4
        /*0010*/ 	.word	0x00000000
	.align		4
        /*0014*/ 	.word	0xfffffffd
	.align		4
        /*0018*/ 	.word	0x00000000
	.align		4
        /*001c*/ 	.word	0xfffffffc


//--------------------- .text.triton_poi_fused_convolution_8 --------------------------
	.section	.text.triton_poi_fused_convolution_8,"ax",@progbits
	.align	128
        .global         triton_poi_fused_convolution_8
        .type           triton_poi_fused_convolution_8,@function
        .size           triton_poi_fused_convolution_8,(.L_x_1 - triton_poi_fused_convolution_8)
        .other          triton_poi_fused_convolution_8,@"STO_CUDA_ENTRY STV_DEFAULT"
triton_poi_fused_convolution_8:
.text.triton_poi_fused_convolution_8:
[----:B------:R-:W-:Y:S01]  /*0000*/  LDC R1, c[0x0][0x28] ;  /* 0x00000a00ff017b82 */ /* 0x000fe20000000800 */
[----:B------:R-:W1:Y:S07]  /*0010*/  S2R R0, SR_TID.X ;  /* 0x0000000000007919 */ /* 0x000e6e0000002100 */
[----:B------:R-:W2:Y:S01]  /*0020*/  LDC.64 R4, c[0x0][0x218] ;  /* 0x00008600ff047b82 */ /* 0x000ea20000000a00 */
[----:B------:R-:W-:Y:S01]  /*0030*/  ULDC.64 UR4, c[0x0][0x208] ;  /* 0x0000820000047ab9 */ /* 0x000fe20000000a00 */
[----:B------:R-:W3:Y:S06]  /*0040*/  S2R R7, SR_CTAID.X ;  /* 0x0000000000077919 */ /* 0x000eec0000002500 */
[----:B------:R-:W4:Y:S01]  /*0050*/  LDC.64 R2, c[0x0][0x210] ;  /* 0x00008400ff027b82 */ /* 0x000f220000000a00 */
[----:B-1----:R-:W-:Y:S01]  /*0060*/  IMAD.SHL.U32 R0, R0, 0x2, RZ ;  /* 0x0000000200007824 */ /* 0x002fe200078e00ff */
[----:B---3--:R-:W-:-:S04]  /*0070*/  SHF.R.S32.HI R6, RZ, 0x16, R7 ;  /* 0x00000016ff067819 */ /* 0x008fc80000011407 */
[----:B------:R-:W-:-:S04]  /*0080*/  LOP3.LUT R0, R0, 0x1fe, RZ, 0xc0, !PT ;  /* 0x000001fe00007812 */ /* 0x000fc800078ec0ff */
[----:B------:R-:W-:Y:S02]  /*0090*/  LEA R7, R7, R0, 0x9 ;  /* 0x0000000007077211 */ /* 0x000fe400078e48ff */
[----:B------:R-:W-:-:S03]  /*00a0*/  SGXT R0, R6, 0x1 ;  /* 0x000000010600781a */ /* 0x000fc60000000200 */
[----:B----4-:R-:W-:Y:S01]  /*00b0*/  IMAD.WIDE R2, R7, 0x4, R2 ;  /* 0x0000000407027825 */ /* 0x010fe200078e0202 */
[----:B------:R-:W-:-:S04]  /*00c0*/  LEA.HI R0, R0, R7, RZ, 0x8 ;  /* 0x0000000700007211 */ /* 0x000fc800078f40ff */
[----:B------:R-:W-:-:S05]  /*00d0*/  LOP3.LUT R0, R0, 0xffffff00, RZ, 0xc0, !PT ;  /* 0xffffff0000007812 */ /* 0x000fca00078ec0ff */
[----:B------:R-:W-:Y:S02]  /*00e0*/  IMAD.IADD R9, R7, 0x1, -R0 ;  /* 0x0000000107097824 */ /* 0x000fe400078e0a00 */
[----:B------:R-:W3:Y:S02]  /*00f0*/  LDG.E.64 R6, desc[UR4][R2.64] ;  /* 0x0000000402067981 */ /* 0x000ee4000c1e1b00 */
[----:B--2---:R-:W-:-:S06]  /*0100*/  IMAD.WIDE R4, R9, 0x4, R4 ;  /* 0x0000000409047825 */ /* 0x004fcc00078e0204 */
[----:B------:R-:W3:Y:S02]  /*0110*/  LDG.E.EL.64 R4, desc[UR4][R4.64] ;  /* 0x0000000404047981 */ /* 0x000ee4000c2e1b00 */
[----:B---3--:R-:W-:Y:S01]  /*0120*/  FADD R6, R6, R4 ;  /* 0x0000000406067221 */ /* 0x008fe20000000000 */
[----:B------:R-:W-:-:S05]  /*0130*/  FADD R7, R7, R5 ;  /* 0x0000000507077221 */ /* 0x000fca0000000000 */
[----:B------:R-:W-:Y:S01]  /*0140*/  STG.E.64 desc[UR4][R2.64], R6 ;  /* 0x0000000602007986 */ /* 0x000fe2000c101b04 */
[----:B------:R-:W-:Y:S05]  /*0150*/  EXIT ;  /* 0x000000000000794d */ /* 0x000fea0003800000 */
.L_x_0:
[----:B------:R-:W-:-:S00]  /*0160*/  BRA `(.L_x_0) ;  /* 0xfffffffc00fc7947 */ /* 0x000fc0000383ffff */
[----:B------:R-:W-:-:S00]  /*0170*/  NOP ;  /* 0x0000000000007918 */ /* 0x000fc00000000000 */
        /* <DEDUP_REMOVED lines=8> */
.L_x_1:


//--------------------- .nv.constant0.triton_poi_fused_convolution_8 --------------------------
	.section	.nv.constant0.triton_poi_fused_convolution_8,"a",@progbits
	.sectionflags	@""
	.align	4
.nv.constant0.triton_poi_fused_convolution_8:
	.zero		548
